//
// Generated by NVIDIA NVVM Compiler
//
// Compiler Build ID: CL-36424714
// Cuda compilation tools, release 13.0, V13.0.88
// Based on NVVM 20.0.0
//

.version 9.0
.target sm_100
.address_size 64

	// .globl	_Z6squarePii

.visible .entry _Z6squarePii(
	.param .u64 .ptr .align 1 _Z6squarePii_param_0,
	.param .u32 _Z6squarePii_param_1
)
{
	.reg .pred 	%p<2>;
	.reg .b32 	%r<5>;
	.reg .b64 	%rd<5>;

	ld.param.u64 	%rd1, [_Z6squarePii_param_0];
	ld.param.u32 	%r2, [_Z6squarePii_param_1];
	mov.u32 	%r1, %ctaid.x;
	setp.ge.s32 	%p1, %r1, %r2;
	@%p1 bra 	$L__BB0_2;
	cvta.to.global.u64 	%rd2, %rd1;
	mul.wide.u32 	%rd3, %r1, 4;
	add.s64 	%rd4, %rd2, %rd3;
	ld.global.u32 	%r3, [%rd4];
	mul.lo.s32 	%r4, %r3, %r3;
	st.global.u32 	[%rd4], %r4;
$L__BB0_2:
	ret;

}


// ===== COMPILED SASS (sm_100) =====

	.target	sm_100

	.elftype	@"ET_EXEC"


//--------------------- .note.nv.tkinfo           --------------------------
	.section	.note.nv.tkinfo,"",@"SHT_NOTE"
	.sectionflags	@"SHF_NOTE_NV_TKINFO"
	.tkinfo
        /*0018*/ 	.word	0x00000002
        /*0030*/ 	.string	""
        /*0030*/ 	.string	"ptxas"
        /*0030*/ 	.string	"Cuda compilation tools, release 13.0, V13.0.88"
        /*0030*/ 	.string	"Build cuda_13.0.r13.0/compiler.36424714_0"
        /*0030*/ 	.string	"-arch sm_100 -m 64 "



//--------------------- .note.nv.cuinfo           --------------------------
	.section	.note.nv.cuinfo,"",@"SHT_NOTE"
	.sectionflags	@"SHF_NOTE_NV_CUINFO"
        /*0018*/ 	.short	0x0002
        /*001a*/ 	.short	0x0064
        /*001c*/ 	.short	0x0082
	.zero		2


//--------------------- .nv.info                  --------------------------
	.section	.nv.info,"",@"SHT_CUDA_INFO"
	.align	4


	//----- nvinfo : EIATTR_REGCOUNT
	.align		4
        /*0000*/ 	.byte	0x04, 0x2f
        /*0002*/ 	.short	(.L_1 - .L_0)
	.align		4
.L_0:
        /*0004*/ 	.word	index@(_Z6squarePii)
        /*0008*/ 	.word	0x00000008


	//----- nvinfo : EIATTR_FRAME_SIZE
	.align		4
.L_1:
        /*000c*/ 	.byte	0x04, 0x11
        /*000e*/ 	.short	(.L_3 - .L_2)
	.align		4
.L_2:
        /*0010*/ 	.word	index@(_Z6squarePii)
        /*0014*/ 	.word	0x00000000


	//----- nvinfo : EIATTR_MIN_STACK_SIZE
	.align		4
.L_3:
        /*0018*/ 	.byte	0x04, 0x12
        /*001a*/ 	.short	(.L_5 - .L_4)
	.align		4
.L_4:
        /*001c*/ 	.word	index@(_Z6squarePii)
        /*0020*/ 	.word	0x00000000
.L_5:


//--------------------- .nv.compat                --------------------------
	.section	.nv.compat,"",@"SHT_CUDA_COMPAT_INFO"
	.align	4
        /*0000*/ 	.byte	0x02, 0x09, 0x00, 0x00, 0x02, 0x02, 0x01, 0x00, 0x02, 0x05, 0x05, 0x00, 0x03, 0x07, 0x01, 0x01
        /*0010*/ 	.byte	0x02, 0x03, 0x00, 0x00, 0x02, 0x06, 0x01, 0x00, 0x04, 0x0b, 0x08, 0x00, 0x09, 0x00, 0x00, 0x00
        /*0020*/ 	.byte	0x00, 0x00, 0x00, 0x00


//--------------------- .nv.info._Z6squarePii     --------------------------
	.section	.nv.info._Z6squarePii,"",@"SHT_CUDA_INFO"
	.sectionflags	@""
	.align	4


	//----- nvinfo : EIATTR_CUDA_API_VERSION
	.align		4
        /*0000*/ 	.byte	0x04, 0x37
        /*0002*/ 	.short	(.L_7 - .L_6)
.L_6:
        /*0004*/ 	.word	0x00000082


	//----- nvinfo : EIATTR_KPARAM_INFO
	.align		4
.L_7:
        /*0008*/ 	.byte	0x04, 0x17
        /*000a*/ 	.short	(.L_9 - .L_8)
.L_8:
        /*000c*/ 	.word	0x00000000
        /*0010*/ 	.short	0x0001
        /*0012*/ 	.short	0x0008
        /*0014*/ 	.byte	0x00, 0xf0, 0x11, 0x00


	//----- nvinfo : EIATTR_KPARAM_INFO
	.align		4
.L_9:
        /*0018*/ 	.byte	0x04, 0x17
        /*001a*/ 	.short	(.L_11 - .L_10)
.L_10:
        /*001c*/ 	.word	0x00000000
        /*0020*/ 	.short	0x0000
        /*0022*/ 	.short	0x0000
        /*0024*/ 	.byte	0x00, 0xf5, 0x21, 0x00


	//----- nvinfo : EIATTR_SPARSE_MMA_MASK
	.align		4
.L_11:
        /*0028*/ 	.byte	0x03, 0x50
        /*002a*/ 	.short	0x0000


	//----- nvinfo : EIATTR_MAXREG_COUNT
	.align		4
        /*002c*/ 	.byte	0x03, 0x1b
        /*002e*/ 	.short	0x00ff


	//----- nvinfo : EIATTR_MERCURY_ISA_VERSION
	.align		4
        /*0030*/ 	.byte	0x03, 0x5f
        /*0032*/ 	.short	0x0101


	//----- nvinfo : EIATTR_VRC_CTA_INIT_COUNT
	.align		4
        /*0034*/ 	.byte	0x02, 0x4a
	.zero		1
	.zero		1


	//----- nvinfo : EIATTR_EXIT_INSTR_OFFSETS
	.align		4
        /*0038*/ 	.byte	0x04, 0x1c
        /*003a*/ 	.short	(.L_13 - .L_12)


	//   ....[0]....
.L_12:
        /*003c*/ 	.word	0x00000040


	//   ....[1]....
        /*0040*/ 	.word	0x000000b0


	//----- nvinfo : EIATTR_CBANK_PARAM_SIZE
	.align		4
.L_13:
        /*0044*/ 	.byte	0x03, 0x19
        /*0046*/ 	.short	0x000c


	//----- nvinfo : EIATTR_PARAM_CBANK
	.align		4
        /*0048*/ 	.byte	0x04, 0x0a
        /*004a*/ 	.short	(.L_15 - .L_14)
	.align		4
.L_14:
        /*004c*/ 	.word	index@(.nv.constant0._Z6squarePii)
        /*0050*/ 	.short	0x0380
        /*0052*/ 	.short	0x000c


	//----- nvinfo : EIATTR_SW_WAR
	.align		4
.L_15:
        /*0054*/ 	.byte	0x04, 0x36
        /*0056*/ 	.short	(.L_17 - .L_16)
.L_16:
        /*0058*/ 	.word	0x00000008
.L_17:


//--------------------- .nv.callgraph             --------------------------
	.section	.nv.callgraph,"",@"SHT_CUDA_CALLGRAPH"
	.align	4
	.sectionentsize	8
	.align		4
        /*0000*/ 	.word	0x00000000
	.align		4
        /*0004*/ 	.word	0xffffffff
	.align		4
        /*0008*/ 	.word	0x00000000
	.align		4
        /*000c*/ 	.word	0xfffffffe
	.align		4
        /*0010*/ 	.word	0x00000000
	.align		4
        /*0014*/ 	.word	0xfffffffd
	.align		4
        /*0018*/ 	.word	0x00000000
	.align		4
        /*001c*/ 	.word	0xfffffffc


//--------------------- .text._Z6squarePii        --------------------------
	.section	.text._Z6squarePii,"ax",@progbits
	.align	128
        .global         _Z6squarePii
        .type           _Z6squarePii,@function
        .size           _Z6squarePii,(.L_x_1 - _Z6squarePii)
        .other          _Z6squarePii,@"STO_CUDA_ENTRY STV_DEFAULT"
_Z6squarePii:
.text._Z6squarePii:
[----:B------:R-:W-:Y:S01]  /*0000*/  LDC R1, c[0x0][0x37c] ;  /* 0x0000df00ff017b82 */ /* 0x000fe20000000800 */
[----:B------:R-:W0:Y:S01]  /*0010*/  S2R R5, SR_CTAID.X ;  /* 0x0000000000057919 */ /* 0x000e220000002500 */
[----:B------:R-:W0:Y:S02]  /*0020*/  LDCU UR4, c[0x0][0x388] ;  /* 0x00007100ff0477ac */ /* 0x000e240008000800 */
[----:B0-----:R-:W-:-:S13]  /*0030*/  ISETP.GE.AND P0, PT, R5, UR4, PT ;  /* 0x0000000405007c0c */ /* 0x001fda000bf06270 */
[----:B------:R-:W-:Y:S05]  /*0040*/  @P0 EXIT ;  /* 0x000000000000094d */ /* 0x000fea0003800000 */
[----:B------:R-:W0:Y:S01]  /*0050*/  LDC.64 R2, c[0x0][0x380] ;  /* 0x0000e000ff027b82 */ /* 0x000e220000000a00 */
[----:B------:R-:W1:Y:S01]  /*0060*/  LDCU.64 UR4, c[0x0][0x358] ;  /* 0x00006b00ff0477ac */ /* 0x000e620008000a00 */
[----:B0-----:R-:W-:-:S05]  /*0070*/  IMAD.WIDE.U32 R2, R5, 0x4, R2 ;  /* 0x0000000405027825 */ /* 0x001fca00078e0002 */
[----:B-1----:R-:W2:Y:S02]  /*0080*/  LDG.E R0, desc[UR4][R2.64] ;  /* 0x0000000402007981 */ /* 0x002ea4000c1e1900 */
[----:B--2---:R-:W-:-:S05]  /*0090*/  IMAD R5, R0, R0, RZ ;  /* 0x0000000000057224 */ /* 0x004fca00078e02ff */
[----:B------:R-:W-:Y:S01]  /*00a0*/  STG.E desc[UR4][R2.64], R5 ;  /* 0x0000000502007986 */ /* 0x000fe2000c101904 */
[----:B------:R-:W-:Y:S05]  /*00b0*/  EXIT ;  /* 0x000000000000794d */ /* 0x000fea0003800000 */
.L_x_0:
[----:B------:R-:W-:-:S00]  /*00c0*/  BRA `(.L_x_0) ;  /* 0xfffffffc00fc7947 */ /* 0x000fc0000383ffff */
[----:B------:R-:W-:-:S00]  /*00d0*/  NOP ;  /* 0x0000000000007918 */ /* 0x000fc00000000000 */
        /* <DEDUP_REMOVED lines=10> */
.L_x_1:


//--------------------- .nv.shared.reserved.0     --------------------------
	.section	.nv.shared.reserved.0,"aw",@nobits
	.weak		__nv_reservedSMEM_offset_0_alias
	.size		__nv_reservedSMEM_offset_0_alias, 0, 64
	.other		__nv_reservedSMEM_offset_0_alias,@"STO_CUDA_RESERVED_SHARED STV_DEFAULT"
__nv_reservedSMEM_offset_0_alias:
	.zero		0
	.zero		64


//--------------------- .nv.constant0._Z6squarePii --------------------------
	.section	.nv.constant0._Z6squarePii,"a",@progbits
	.sectionflags	@""
	.align	4
.nv.constant0._Z6squarePii:
	.zero		908


//--------------------- SYMBOLS --------------------------

	.type		.nv.reservedSmem.offset0,@object
	.size		.nv.reservedSmem.offset0,0x4
